	.headerflags	@"EF_CUDA_TEXMODE_UNIFIED EF_CUDA_64BIT_ADDRESS EF_CUDA_ACCELERATORS EF_CUDA_SM90 EF_CUDA_VIRTUAL_SM(EF_CUDA_SM90)"
	.elftype	@"ET_EXEC"


//--------------------- .nv.info                  --------------------------
	.section	.nv.info,"",@"SHT_CUDA_INFO"
	.align	4


	//----- nvinfo : EIATTR_REGCOUNT
	.align		4
        /*0000*/ 	.byte	0x04, 0x2f
        /*0002*/ 	.short	(.L_1 - .L_0)
	.align		4
.L_0:
        /*0004*/ 	.word	index@(triton_poi_fused_convolution_17)
        /*0008*/ 	.word	0x0000001e


	//----- nvinfo : EIATTR_MIN_STACK_SIZE
	.align		4
.L_1:
        /*000c*/ 	.byte	0x04, 0x12
        /*000e*/ 	.short	(.L_3 - .L_2)
	.align		4
.L_2:
        /*0010*/ 	.word	index@(triton_poi_fused_convolution_17)
        /*0014*/ 	.word	0x00000000


	//----- nvinfo : EIATTR_FRAME_SIZE
	.align		4
.L_3:
        /*0018*/ 	.byte	0x04, 0x11
        /*001a*/ 	.short	(.L_5 - .L_4)
	.align		4
.L_4:
        /*001c*/ 	.word	index@(triton_poi_fused_convolution_17)
        /*0020*/ 	.word	0x00000000


	//----- nvinfo : EIATTR_MIN_STACK_SIZE
	.align		4
.L_5:
        /*0024*/ 	.byte	0x04, 0x12
        /*0026*/ 	.short	(.L_7 - .L_6)
	.align		4
.L_6:
        /*0028*/ 	.word	index@(triton_poi_fused_convolution_17)
        /*002c*/ 	.word	0x00000000
.L_7:


//--------------------- .nv.info.triton_poi_fused_convolution_17 --------------------------
	.section	.nv.info.triton_poi_fused_convolution_17,"",@"SHT_CUDA_INFO"
	.sectionflags	@""
	.align	4


	//----- nvinfo : EIATTR_CUDA_API_VERSION
	.align		4
        /*0000*/ 	.byte	0x04, 0x37
        /*0002*/ 	.short	(.L_9 - .L_8)
.L_8:
        /*0004*/ 	.word	0x0000007c


	//----- nvinfo : EIATTR_KPARAM_INFO
	.align		4
.L_9:
        /*0008*/ 	.byte	0x04, 0x17
        /*000a*/ 	.short	(.L_11 - .L_10)
.L_10:
        /*000c*/ 	.word	0x00000000
        /*0010*/ 	.short	0x0004
        /*0012*/ 	.short	0x001c
        /*0014*/ 	.byte	0x00, 0xf0, 0x11, 0x00


	//----- nvinfo : EIATTR_KPARAM_INFO
	.align		4
.L_11:
        /*0018*/ 	.byte	0x04, 0x17
        /*001a*/ 	.short	(.L_13 - .L_12)
.L_12:
        /*001c*/ 	.word	0x00000000
        /*0020*/ 	.short	0x0003
        /*0022*/ 	.short	0x0018
        /*0024*/ 	.byte	0x00, 0xf0, 0x11, 0x00


	//----- nvinfo : EIATTR_KPARAM_INFO
	.align		4
.L_13:
        /*0028*/ 	.byte	0x04, 0x17
        /*002a*/ 	.short	(.L_15 - .L_14)
.L_14:
        /*002c*/ 	.word	0x00000000
        /*0030*/ 	.short	0x0002
        /*0032*/ 	.short	0x0010
        /*0034*/ 	.byte	0x00, 0xf4, 0x21, 0x00


	//----- nvinfo : EIATTR_KPARAM_INFO
	.align		4
.L_15:
        /*0038*/ 	.byte	0x04, 0x17
        /*003a*/ 	.short	(.L_17 - .L_16)
.L_16:
        /*003c*/ 	.word	0x00000000
        /*0040*/ 	.short	0x0001
        /*0042*/ 	.short	0x0008
        /*0044*/ 	.byte	0x00, 0xf4, 0x21, 0x00


	//----- nvinfo : EIATTR_KPARAM_INFO
	.align		4
.L_17:
        /*0048*/ 	.byte	0x04, 0x17
        /*004a*/ 	.short	(.L_19 - .L_18)
.L_18:
        /*004c*/ 	.word	0x00000000
        /*0050*/ 	.short	0x0000
        /*0052*/ 	.short	0x0000
        /*0054*/ 	.byte	0x00, 0xf4, 0x21, 0x00


	//----- nvinfo : EIATTR_SPARSE_MMA_MASK
	.align		4
.L_19:
        /*0058*/ 	.byte	0x03, 0x50
        /*005a*/ 	.short	0x0000


	//----- nvinfo : EIATTR_MAXREG_COUNT
	.align		4
        /*005c*/ 	.byte	0x03, 0x1b
        /*005e*/ 	.short	0x00ff


	//----- nvinfo : EIATTR_EXIT_INSTR_OFFSETS
	.align		4
        /*0060*/ 	.byte	0x04, 0x1c
        /*0062*/ 	.short	(.L_21 - .L_20)


	//   ....[0]....
.L_20:
        /*0064*/ 	.word	0x00000680


	//   ....[1]....
        /*0068*/ 	.word	0x000006e0


	//----- nvinfo : EIATTR_REQNTID
	.align		4
.L_21:
        /*006c*/ 	.byte	0x04, 0x10
        /*006e*/ 	.short	(.L_23 - .L_22)
.L_22:
        /*0070*/ 	.word	0x00000080
        /*0074*/ 	.word	0x00000001
        /*0078*/ 	.word	0x00000001


	//----- nvinfo : EIATTR_CBANK_PARAM_SIZE
	.align		4
.L_23:
        /*007c*/ 	.byte	0x03, 0x19
        /*007e*/ 	.short	0x0020


	//----- nvinfo : EIATTR_PARAM_CBANK
	.align		4
        /*0080*/ 	.byte	0x04, 0x0a
        /*0082*/ 	.short	(.L_25 - .L_24)
	.align		4
.L_24:
        /*0084*/ 	.word	index@(.nv.constant0.triton_poi_fused_convolution_17)
        /*0088*/ 	.short	0x0210
        /*008a*/ 	.short	0x0020


	//----- nvinfo : EIATTR_SW_WAR
	.align		4
.L_25:
        /*008c*/ 	.byte	0x04, 0x36
        /*008e*/ 	.short	(.L_27 - .L_26)
.L_26:
        /*0090*/ 	.word	0x00000008
.L_27:


//--------------------- .nv.callgraph             --------------------------
	.section	.nv.callgraph,"",@"SHT_CUDA_CALLGRAPH"
	.align	4
	.sectionentsize	8
	.align		4
        /*0000*/ 	.word	0x00000000
	.align		4
        /*0004*/ 	.word	0xffffffff
	.align		4
        /*0008*/ 	.word	0x00000000
	.align		4
        /*000c*/ 	.word	0xfffffffe
	.align		4
        /*0010*/ 	.word	0x00000000
	.align		4
        /*0014*/ 	.word	0xfffffffd
	.align		4
        /*0018*/ 	.word	0x00000000
	.align		4
        /*001c*/ 	.word	0xfffffffc


//--------------------- .text.triton_poi_fused_convolution_17 --------------------------
	.section	.text.triton_poi_fused_convolution_17,"ax",@progbits
	.sectionflags	@"SHF_BARRIERS=1"
	.align	128
        .global         triton_poi_fused_convolution_17
        .type           triton_poi_fused_convolution_17,@function
        .size           triton_poi_fused_convolution_17,(.L_x_1 - triton_poi_fused_convolution_17)
        .other          triton_poi_fused_convolution_17,@"STO_CUDA_ENTRY STV_DEFAULT"
triton_poi_fused_convolution_17:
.text.triton_poi_fused_convolution_17:
[----:B------:R-:W0:Y:S01]  /*0000*/  LDC R1, c[0x0][0x28] ;  /* 0x00000a00ff017b82 */ /* 0x000e220000000800 */
[----:B------:R-:W1:Y:S07]  /*0010*/  S2R R13, SR_TID.X ;  /* 0x00000000000d7919 */ /* 0x000e6e0000002100 */
[----:B------:R-:W2:Y:S01]  /*0020*/  LDC.64 R4, c[0x0][0x218] ;  /* 0x00008600ff047b82 */ /* 0x000ea20000000a00 */
[----:B------:R-:W-:Y:S02]  /*0030*/  CS2R R16, SRZ ;  /* 0x0000000000107805 */ /* 0x000fe4000001ff00 */
[----:B------:R-:W-:Y:S01]  /*0040*/  CS2R R18, SRZ ;  /* 0x0000000000127805 */ /* 0x000fe2000001ff00 */
[----:B------:R-:W3:Y:S01]  /*0050*/  S2R R8, SR_CTAID.Y ;  /* 0x0000000000087919 */ /* 0x000ee20000002600 */
[----:B------:R-:W-:Y:S01]  /*0060*/  ULDC.64 UR6, c[0x0][0x208] ;  /* 0x0000820000067ab9 */ /* 0x000fe20000000a00 */
[----:B------:R-:W4:Y:S02]  /*0070*/  S2R R0, SR_CTAID.X ;  /* 0x0000000000007919 */ /* 0x000f240000002500 */
[----:B------:R-:W5:Y:S01]  /*0080*/  LDC.64 R2, c[0x0][0x210] ;  /* 0x00008400ff027b82 */ /* 0x000f620000000a00 */
[----:B-1----:R-:W-:-:S02]  /*0090*/  IMAD.SHL.U32 R15, R13, 0x4, RZ ;  /* 0x000000040d0f7824 */ /* 0x002fc400078e00ff */
[----:B---3--:R-:W-:-:S03]  /*00a0*/  IMAD.SHL.U32 R12, R8, 0x400, RZ ;  /* 0x00000400080c7824 */ /* 0x008fc600078e00ff */
[----:B------:R-:W-:Y:S02]  /*00b0*/  LOP3.LUT R15, R15, 0x1fc, RZ, 0xc0, !PT ;  /* 0x000001fc0f0f7812 */ /* 0x000fe400078ec0ff */
[----:B------:R-:W-:Y:S02]  /*00c0*/  SHF.R.S32.HI R11, RZ, 0x15, R8 ;  /* 0x00000015ff0b7819 */ /* 0x000fe40000011408 */
[----:B------:R-:W-:Y:S02]  /*00d0*/  LOP3.LUT R6, R12, R15, RZ, 0xfc, !PT ;  /* 0x0000000f0c067212 */ /* 0x000fe400078efcff */
[----:B----4-:R-:W-:Y:S02]  /*00e0*/  ISETP.GE.AND P0, PT, R0, 0xe1, PT ;  /* 0x000000e10000780c */ /* 0x010fe40003f06270 */
[----:B------:R-:W-:Y:S02]  /*00f0*/  SHF.R.S32.HI R7, RZ, 0x1f, R6 ;  /* 0x0000001fff077819 */ /* 0x000fe40000011406 */
[----:B------:R-:W-:-:S02]  /*0100*/  SGXT R11, R11, 0x1 ;  /* 0x000000010b0b781a */ /* 0x000fc40000000200 */
[-C--:B------:R-:W-:Y:S02]  /*0110*/  LEA.HI R7, R7, R6.reuse, RZ, 0x8 ;  /* 0x0000000607077211 */ /* 0x080fe400078f40ff */
[----:B------:R-:W-:Y:S02]  /*0120*/  LEA.HI R11, R11, R6, RZ, 0x8 ;  /* 0x000000060b0b7211 */ /* 0x000fe400078f40ff */
[----:B------:R-:W-:Y:S02]  /*0130*/  LOP3.LUT R9, R7, 0xffffff00, RZ, 0xc0, !PT ;  /* 0xffffff0007097812 */ /* 0x000fe400078ec0ff */
[----:B------:R-:W-:Y:S02]  /*0140*/  SHF.R.S32.HI R7, RZ, 0x8, R7 ;  /* 0x00000008ff077819 */ /* 0x000fe40000011407 */
[----:B------:R-:W-:Y:S02]  /*0150*/  IADD3 R9, R6, -R9, RZ ;  /* 0x8000000906097210 */ /* 0x000fe40007ffe0ff */
[----:B------:R-:W-:-:S03]  /*0160*/  IADD3 R11, R11, 0x200, RZ ;  /* 0x000002000b0b7810 */ /* 0x000fc60007ffe0ff */
[----:B------:R-:W-:Y:S01]  /*0170*/  IMAD R8, R0, 0x100, R9 ;  /* 0x0000010000087824 */ /* 0x000fe200078e0209 */
[----:B------:R-:W-:Y:S01]  /*0180*/  SHF.R.S32.HI R11, RZ, 0x8, R11 ;  /* 0x00000008ff0b7819 */ /* 0x000fe2000001140b */
[----:B--2---:R-:W-:-:S04]  /*0190*/  IMAD.WIDE R4, R9, 0x4, R4 ;  /* 0x0000000409047825 */ /* 0x004fc800078e0204 */
[----:B------:R-:W-:-:S04]  /*01a0*/  IMAD R7, R7, 0xe100, R8 ;  /* 0x0000e10007077824 */ /* 0x000fc800078e0208 */
[----:B-----5:R-:W-:Y:S02]  /*01b0*/  IMAD.WIDE R20, R7, 0x4, R2 ;  /* 0x0000000407147825 */ /* 0x020fe400078e0202 */
[----:B------:R-:W2:Y:S04]  /*01c0*/  LDG.E.EL.128 R4, desc[UR6][R4.64] ;  /* 0x0000000604047981 */ /* 0x000ea8000c2e1d00 */
[----:B------:R1:W2:Y:S01]  /*01d0*/  @!P0 LDG.E.EL.128 R16, desc[UR6][R20.64] ;  /* 0x0000000614108981 */ /* 0x0002a2000c2e1d00 */
[----:B------:R-:W-:Y:S01]  /*01e0*/  IMAD R11, R11, 0xe100, R8 ;  /* 0x0000e1000b0b7824 */ /* 0x000fe200078e0208 */
[----:B------:R-:W-:-:S03]  /*01f0*/  CS2R R8, SRZ ;  /* 0x0000000000087805 */ /* 0x000fc6000001ff00 */
[----:B------:R-:W-:Y:S01]  /*0200*/  IMAD.WIDE R2, R11, 0x4, R2 ;  /* 0x000000040b027825 */ /* 0x000fe200078e0202 */
[----:B------:R-:W-:-:S06]  /*0210*/  CS2R R10, SRZ ;  /* 0x00000000000a7805 */ /* 0x000fcc000001ff00 */
[----:B------:R3:W4:Y:S01]  /*0220*/  @!P0 LDG.E.EL.128 R8, desc[UR6][R2.64] ;  /* 0x0000000602088981 */ /* 0x000722000c2e1d00 */
[----:B------:R-:W5:Y:S01]  /*0230*/  S2UR UR5, SR_CgaCtaId ;  /* 0x00000000000579c3 */ /* 0x000f620000008800 */
[----:B------:R-:W-:Y:S01]  /*0240*/  UMOV UR4, 0x400 ;  /* 0x0000040000047882 */ /* 0x000fe20000000000 */
[----:B------:R-:W3:Y:S01]  /*0250*/  S2R R14, SR_TID.X ;  /* 0x00000000000e7919 */ /* 0x000ee20000002100 */
[----:B-----5:R-:W-:-:S06]  /*0260*/  UPRMT UR4, UR5, 0x654, UR4 ;  /* 0x0000065405047896 */ /* 0x020fcc0008000004 */
[----:B-1----:R-:W-:Y:S02]  /*0270*/  LEA R20, R15, UR4, 0x3 ;  /* 0x000000040f147c11 */ /* 0x002fe4000f8e18ff */
[----:B------:R-:W-:Y:S02]  /*0280*/  LOP3.LUT R15, R13, 0x7f, RZ, 0xc0, !PT ;  /* 0x0000007f0d0f7812 */ /* 0x000fe400078ec0ff */
[----:B------:R-:W-:Y:S02]  /*0290*/  LOP3.LUT R13, R12, 0x7f, R13, 0xf8, !PT ;  /* 0x0000007f0c0d7812 */ /* 0x000fe400078ef80d */
[----:B0--3--:R-:W-:Y:S02]  /*02a0*/  LOP3.LUT R14, R14, 0x7f, RZ, 0xc0, !PT ;  /* 0x0000007f0e0e7812 */ /* 0x009fe400078ec0ff */
[C---:B------:R-:W-:Y:S02]  /*02b0*/  LOP3.LUT R2, R15.reuse, 0x100, RZ, 0xfc, !PT ;  /* 0x000001000f027812 */ /* 0x040fe400078efcff */
[----:B------:R-:W-:-:S02]  /*02c0*/  LOP3.LUT R3, R15, 0x180, RZ, 0xfc, !PT ;  /* 0x000001800f037812 */ /* 0x000fc400078efcff */
[----:B------:R-:W-:Y:S01]  /*02d0*/  LEA R22, R2, UR4, 0x3 ;  /* 0x0000000402167c11 */ /* 0x000fe2000f8e18ff */
[----:B--2---:R-:W-:Y:S01]  /*02e0*/  FADD R21, R4, R16 ;  /* 0x0000001004157221 */ /* 0x004fe20000000000 */
[----:B------:R-:W-:Y:S01]  /*02f0*/  FADD R23, R5, R17 ;  /* 0x0000001105177221 */ /* 0x000fe20000000000 */
[----:B------:R-:W-:Y:S01]  /*0300*/  FADD R25, R6, R18 ;  /* 0x0000001206197221 */ /* 0x000fe20000000000 */
[----:B------:R-:W-:Y:S01]  /*0310*/  FADD R27, R7, R19 ;  /* 0x00000013071b7221 */ /* 0x000fe20000000000 */
[C---:B------:R-:W-:Y:S01]  /*0320*/  LOP3.LUT R16, R14.reuse, 0x80, RZ, 0xfc, !PT ;  /* 0x000000800e107812 */ /* 0x040fe200078efcff */
[----:B------:R4:W-:Y:S01]  /*0330*/  STS [R20], R21 ;  /* 0x0000001514007388 */ /* 0x0009e20000000800 */
[----:B------:R-:W-:Y:S02]  /*0340*/  LEA R18, R14, UR4, 0x3 ;  /* 0x000000040e127c11 */ /* 0x000fe4000f8e18ff */
[----:B------:R-:W-:Y:S01]  /*0350*/  LEA R16, R16, UR4, 0x3 ;  /* 0x0000000410107c11 */ /* 0x000fe2000f8e18ff */
[----:B------:R0:W-:Y:S04]  /*0360*/  STS [R20+0x8], R23 ;  /* 0x0000081714007388 */ /* 0x0001e80000000800 */
[----:B------:R1:W-:Y:S01]  /*0370*/  STS [R20+0x10], R25 ;  /* 0x0000101914007388 */ /* 0x0003e20000000800 */
[----:B----4-:R-:W-:Y:S01]  /*0380*/  FADD R21, R4, R8 ;  /* 0x0000000804157221 */ /* 0x010fe20000000000 */
[----:B------:R-:W-:-:S02]  /*0390*/  LEA R8, R3, UR4, 0x3 ;  /* 0x0000000403087c11 */ /* 0x000fc4000f8e18ff */
[----:B------:R2:W-:Y:S01]  /*03a0*/  STS [R20+0x18], R27 ;  /* 0x0000181b14007388 */ /* 0x0005e20000000800 */
[----:B------:R-:W3:Y:S01]  /*03b0*/  LDC.64 R2, c[0x0][0x220] ;  /* 0x00008800ff027b82 */ /* 0x000ee20000000a00 */
[----:B0-----:R-:W-:Y:S01]  /*03c0*/  FADD R23, R5, R9 ;  /* 0x0000000905177221 */ /* 0x001fe20000000000 */
[----:B------:R-:W-:-:S06]  /*03d0*/  LOP3.LUT R5, R12, 0x80, R15, 0xfe, !PT ;  /* 0x000000800c057812 */ /* 0x000fcc00078efe0f */
[----:B------:R-:W-:Y:S01]  /*03e0*/  BAR.SYNC.DEFER_BLOCKING 0x0 ;  /* 0x0000000000007b1d */ /* 0x000fe20000010000 */
[----:B-1----:R-:W-:Y:S01]  /*03f0*/  FADD R25, R6, R10 ;  /* 0x0000000a06197221 */ /* 0x002fe20000000000 */
[----:B--2---:R-:W-:Y:S01]  /*0400*/  FADD R27, R7, R11 ;  /* 0x0000000b071b7221 */ /* 0x004fe20000000000 */
[----:B------:R-:W-:-:S03]  /*0410*/  IMAD R7, R13, 0xe1, R0 ;  /* 0x000000e10d077824 */ /* 0x000fc600078e0200 */
[----:B------:R-:W0:Y:S04]  /*0420*/  LDS R17, [R18] ;  /* 0x0000000012117984 */ /* 0x000e280000000800 */
[----:B------:R-:W1:Y:S04]  /*0430*/  LDS R19, [R16] ;  /* 0x0000000010137984 */ /* 0x000e680000000800 */
[----:B------:R-:W2:Y:S04]  /*0440*/  LDS R9, [R22] ;  /* 0x0000000016097984 */ /* 0x000ea80000000800 */
[----:B------:R-:W4:Y:S01]  /*0450*/  LDS R10, [R8] ;  /* 0x00000000080a7984 */ /* 0x000f220000000800 */
[----:B------:R-:W-:Y:S06]  /*0460*/  BAR.SYNC.DEFER_BLOCKING 0x0 ;  /* 0x0000000000007b1d */ /* 0x000fec0000010000 */
[----:B------:R5:W-:Y:S04]  /*0470*/  STS [R20], R21 ;  /* 0x0000001514007388 */ /* 0x000be80000000800 */
[----:B------:R3:W-:Y:S04]  /*0480*/  STS [R20+0x8], R23 ;  /* 0x0000081714007388 */ /* 0x0007e80000000800 */
[----:B------:R0:W-:Y:S01]  /*0490*/  STS [R20+0x10], R25 ;  /* 0x0000101914007388 */ /* 0x0001e20000000800 */
[----:B-----5:R-:W-:-:S03]  /*04a0*/  IMAD R21, R5, 0xe1, R0 ;  /* 0x000000e105157824 */ /* 0x020fc600078e0200 */
[----:B------:R5:W-:Y:S01]  /*04b0*/  STS [R20+0x18], R27 ;  /* 0x0000181b14007388 */ /* 0x000be20000000800 */
[--C-:B---3--:R-:W-:Y:S01]  /*04c0*/  IMAD.WIDE R4, R7, 0x4, R2.reuse ;  /* 0x0000000407047825 */ /* 0x108fe200078e0202 */
[----:B------:R-:W-:Y:S01]  /*04d0*/  LOP3.LUT R23, R13, 0x200, RZ, 0xfc, !PT ;  /* 0x000002000d177812 */ /* 0x000fe200078efcff */
[----:B------:R-:W-:Y:S02]  /*04e0*/  BAR.SYNC.DEFER_BLOCKING 0x0 ;  /* 0x0000000000007b1d */ /* 0x000fe40000010000 */
[----:B------:R-:W-:Y:S01]  /*04f0*/  IMAD.WIDE R6, R21, 0x4, R2 ;  /* 0x0000000415067825 */ /* 0x000fe200078e0202 */
[----:B------:R-:W-:Y:S02]  /*0500*/  LOP3.LUT R21, R12, 0x100, R15, 0xfe, !PT ;  /* 0x000001000c157812 */ /* 0x000fe400078efe0f */
[----:B------:R-:W-:Y:S01]  /*0510*/  LOP3.LUT R15, R12, 0x180, R15, 0xfe, !PT ;  /* 0x000001800c0f7812 */ /* 0x000fe200078efe0f */
[--C-:B------:R-:W-:Y:S01]  /*0520*/  IMAD R23, R23, 0xe1, R0.reuse ;  /* 0x000000e117177824 */ /* 0x100fe200078e0200 */
[----:B0-----:R-:W-:Y:S01]  /*0530*/  LOP3.LUT R25, R13, 0x280, RZ, 0xfc, !PT ;  /* 0x000002800d197812 */ /* 0x001fe200078efcff */
[--C-:B------:R-:W-:Y:S01]  /*0540*/  IMAD R21, R21, 0xe1, R0.reuse ;  /* 0x000000e115157824 */ /* 0x100fe200078e0200 */
[----:B-----5:R-:W-:Y:S01]  /*0550*/  LOP3.LUT R27, R13, 0x300, RZ, 0xfc, !PT ;  /* 0x000003000d1b7812 */ /* 0x020fe200078efcff */
[----:B------:R-:W-:-:S02]  /*0560*/  IMAD R15, R15, 0xe1, R0 ;  /* 0x000000e10f0f7824 */ /* 0x000fc400078e0200 */
[--C-:B------:R-:W-:Y:S02]  /*0570*/  IMAD R25, R25, 0xe1, R0.reuse ;  /* 0x000000e119197824 */ /* 0x100fe400078e0200 */
[----:B------:R-:W-:Y:S02]  /*0580*/  IMAD R27, R27, 0xe1, R0 ;  /* 0x000000e11b1b7824 */ /* 0x000fe400078e0200 */
[--C-:B------:R-:W-:Y:S01]  /*0590*/  IMAD.WIDE R20, R21, 0x4, R2.reuse ;  /* 0x0000000415147825 */ /* 0x100fe200078e0202 */
[----:B------:R-:W0:Y:S04]  /*05a0*/  LDS R11, [R18] ;  /* 0x00000000120b7984 */ /* 0x000e280000000800 */
[----:B------:R-:W3:Y:S04]  /*05b0*/  LDS R16, [R16] ;  /* 0x0000000010107984 */ /* 0x000ee80000000800 */
[----:B------:R-:W5:Y:S04]  /*05c0*/  LDS R14, [R22] ;  /* 0x00000000160e7984 */ /* 0x000f680000000800 */
[----:B------:R4:W-:Y:S04]  /*05d0*/  @!P0 STG.E desc[UR6][R4.64], R17 ;  /* 0x0000001104008986 */ /* 0x0009e8000c101906 */
[----:B-1----:R1:W-:Y:S04]  /*05e0*/  @!P0 STG.E desc[UR6][R6.64], R19 ;  /* 0x0000001306008986 */ /* 0x0023e8000c101906 */
[----:B--2---:R2:W-:Y:S01]  /*05f0*/  @!P0 STG.E desc[UR6][R20.64], R9 ;  /* 0x0000000914008986 */ /* 0x0045e2000c101906 */
[----:B----4-:R-:W-:-:S04]  /*0600*/  IMAD.WIDE R4, R15, 0x4, R2 ;  /* 0x000000040f047825 */ /* 0x010fc800078e0202 */
[--C-:B-1----:R-:W-:Y:S01]  /*0610*/  IMAD.WIDE R6, R23, 0x4, R2.reuse ;  /* 0x0000000417067825 */ /* 0x102fe200078e0202 */
[----:B------:R2:W-:Y:S03]  /*0620*/  @!P0 STG.E desc[UR6][R4.64], R10 ;  /* 0x0000000a04008986 */ /* 0x0005e6000c101906 */
[----:B------:R-:W-:-:S04]  /*0630*/  IMAD.WIDE R18, R25, 0x4, R2 ;  /* 0x0000000419127825 */ /* 0x000fc800078e0202 */
[----:B------:R-:W-:Y:S01]  /*0640*/  IMAD.WIDE R22, R27, 0x4, R2 ;  /* 0x000000041b167825 */ /* 0x000fe200078e0202 */
[----:B0-----:R2:W-:Y:S04]  /*0650*/  @!P0 STG.E desc[UR6][R6.64], R11 ;  /* 0x0000000b06008986 */ /* 0x0015e8000c101906 */
[----:B---3--:R2:W-:Y:S04]  /*0660*/  @!P0 STG.E desc[UR6][R18.64], R16 ;  /* 0x0000001012008986 */ /* 0x0085e8000c101906 */
[----:B-----5:R2:W-:Y:S01]  /*0670*/  @!P0 STG.E desc[UR6][R22.64], R14 ;  /* 0x0000000e16008986 */ /* 0x0205e2000c101906 */
[----:B------:R-:W-:Y:S05]  /*0680*/  @P0 EXIT ;  /* 0x000000000000094d */ /* 0x000fea0003800000 */
[----:B--2---:R-:W0:Y:S01]  /*0690*/  LDS R5, [R8] ;  /* 0x0000000008057984 */ /* 0x004e220000000800 */
[----:B------:R-:W-:-:S05]  /*06a0*/  LOP3.LUT R13, R13, 0x380, RZ, 0xfc, !PT ;  /* 0x000003800d0d7812 */ /* 0x000fca00078efcff */
[----:B------:R-:W-:-:S04]  /*06b0*/  IMAD R13, R13, 0xe1, R0 ;  /* 0x000000e10d0d7824 */ /* 0x000fc800078e0200 */
[----:B------:R-:W-:-:S05]  /*06c0*/  IMAD.WIDE R2, R13, 0x4, R2 ;  /* 0x000000040d027825 */ /* 0x000fca00078e0202 */
[----:B0-----:R-:W-:Y:S01]  /*06d0*/  STG.E desc[UR6][R2.64], R5 ;  /* 0x0000000502007986 */ /* 0x001fe2000c101906 */
[----:B------:R-:W-:Y:S05]  /*06e0*/  EXIT ;  /* 0x000000000000794d */ /* 0x000fea0003800000 */
.L_x_0:
[----:B------:R-:W-:-:S00]  /*06f0*/  BRA `(.L_x_0) ;  /* 0xfffffffc00fc7947 */ /* 0x000fc0000383ffff */
[----:B------:R-:W-:-:S00]  /*0700*/  NOP ;  /* 0x0000000000007918 */ /* 0x000fc00000000000 */
[----:B------:R-:W-:-:S00]  /*0710*/  NOP ;  /* 0x0000000000007918 */ /* 0x000fc00000000000 */
[----:B------:R-:W-:-:S00]  /*0720*/  NOP ;  /* 0x0000000000007918 */ /* 0x000fc00000000000 */
[----:B------:R-:W-:-:S00]  /*0730*/  NOP ;  /* 0x0000000000007918 */ /* 0x000fc00000000000 */
[----:B------:R-:W-:-:S00]  /*0740*/  NOP ;  /* 0x0000000000007918 */ /* 0x000fc00000000000 */
[----:B------:R-:W-:-:S00]  /*0750*/  NOP ;  /* 0x0000000000007918 */ /* 0x000fc00000000000 */
[----:B------:R-:W-:-:S00]  /*0760*/  NOP ;  /* 0x0000000000007918 */ /* 0x000fc00000000000 */
[----:B------:R-:W-:-:S00]  /*0770*/  NOP ;  /* 0x0000000000007918 */ /* 0x000fc00000000000 */
.L_x_1:


//--------------------- .nv.shared.triton_poi_fused_convolution_17 --------------------------
	.section	.nv.shared.triton_poi_fused_convolution_17,"aw",@nobits
	.sectionflags	@""
	.align	16
	.zero		1024


//--------------------- .nv.constant0.triton_poi_fused_convolution_17 --------------------------
	.section	.nv.constant0.triton_poi_fused_convolution_17,"a",@progbits
	.sectionflags	@""
	.align	4
.nv.constant0.triton_poi_fused_convolution_17:
	.zero		560
